//
// Generated by NVIDIA NVVM Compiler
//
// Compiler Build ID: CL-36424714
// Cuda compilation tools, release 13.0, V13.0.88
// Based on NVVM 20.0.0
//

.version 9.0
.target sm_100
.address_size 64

	// .globl	_Z9matrixMulPiS_S_i

.visible .entry _Z9matrixMulPiS_S_i(
	.param .u64 .ptr .align 1 _Z9matrixMulPiS_S_i_param_0,
	.param .u64 .ptr .align 1 _Z9matrixMulPiS_S_i_param_1,
	.param .u64 .ptr .align 1 _Z9matrixMulPiS_S_i_param_2,
	.param .u32 _Z9matrixMulPiS_S_i_param_3
)
{
	.reg .pred 	%p<10>;
	.reg .b32 	%r<105>;
	.reg .b64 	%rd<67>;

	ld.param.u64 	%rd14, [_Z9matrixMulPiS_S_i_param_0];
	ld.param.u64 	%rd15, [_Z9matrixMulPiS_S_i_param_1];
	ld.param.u32 	%r30, [_Z9matrixMulPiS_S_i_param_3];
	cvta.to.global.u64 	%rd1, %rd15;
	cvta.to.global.u64 	%rd2, %rd14;
	mov.u32 	%r31, %ntid.y;
	mov.u32 	%r32, %ctaid.y;
	mov.u32 	%r33, %tid.y;
	mad.lo.s32 	%r1, %r31, %r32, %r33;
	mov.u32 	%r34, %ntid.x;
	mov.u32 	%r35, %ctaid.x;
	mov.u32 	%r36, %tid.x;
	mad.lo.s32 	%r2, %r34, %r35, %r36;
	max.s32 	%r37, %r1, %r2;
	setp.ge.s32 	%p1, %r37, %r30;
	@%p1 bra 	$L__BB0_13;
	mul.lo.s32 	%r3, %r30, %r1;
	and.b32  	%r4, %r30, 7;
	setp.lt.u32 	%p2, %r30, 8;
	mov.b32 	%r99, 0;
	mov.u32 	%r104, %r99;
	@%p2 bra 	$L__BB0_4;
	and.b32  	%r99, %r30, 2147483640;
	neg.s32 	%r93, %r99;
	mul.wide.s32 	%rd16, %r30, 4;
	add.s64 	%rd3, %rd1, %rd16;
	shl.b32 	%r7, %r30, 3;
	mul.wide.s32 	%rd17, %r30, 8;
	add.s64 	%rd4, %rd1, %rd17;
	mul.wide.s32 	%rd18, %r30, 12;
	add.s64 	%rd5, %rd1, %rd18;
	mul.wide.s32 	%rd19, %r30, 16;
	add.s64 	%rd6, %rd1, %rd19;
	mul.wide.s32 	%rd20, %r30, 20;
	add.s64 	%rd7, %rd1, %rd20;
	mul.wide.s32 	%rd21, %r30, 24;
	add.s64 	%rd8, %rd1, %rd21;
	mul.wide.s32 	%rd22, %r30, 28;
	add.s64 	%rd9, %rd1, %rd22;
	mul.wide.u32 	%rd23, %r3, 4;
	add.s64 	%rd24, %rd23, %rd2;
	add.s64 	%rd66, %rd24, 16;
	mov.b32 	%r104, 0;
	mov.u32 	%r92, %r2;
$L__BB0_3:
	.pragma "nounroll";
	mul.wide.s32 	%rd25, %r92, 4;
	add.s64 	%rd26, %rd3, %rd25;
	add.s64 	%rd27, %rd4, %rd25;
	add.s64 	%rd28, %rd5, %rd25;
	add.s64 	%rd29, %rd6, %rd25;
	add.s64 	%rd30, %rd7, %rd25;
	add.s64 	%rd31, %rd8, %rd25;
	add.s64 	%rd32, %rd9, %rd25;
	add.s64 	%rd33, %rd1, %rd25;
	ld.global.u32 	%r41, [%rd66+-16];
	ld.global.u32 	%r42, [%rd33];
	mad.lo.s32 	%r43, %r42, %r41, %r104;
	ld.global.u32 	%r44, [%rd66+-12];
	ld.global.u32 	%r45, [%rd26];
	mad.lo.s32 	%r46, %r45, %r44, %r43;
	ld.global.u32 	%r47, [%rd66+-8];
	ld.global.u32 	%r48, [%rd27];
	mad.lo.s32 	%r49, %r48, %r47, %r46;
	ld.global.u32 	%r50, [%rd66+-4];
	ld.global.u32 	%r51, [%rd28];
	mad.lo.s32 	%r52, %r51, %r50, %r49;
	ld.global.u32 	%r53, [%rd66];
	ld.global.u32 	%r54, [%rd29];
	mad.lo.s32 	%r55, %r54, %r53, %r52;
	ld.global.u32 	%r56, [%rd66+4];
	ld.global.u32 	%r57, [%rd30];
	mad.lo.s32 	%r58, %r57, %r56, %r55;
	ld.global.u32 	%r59, [%rd66+8];
	ld.global.u32 	%r60, [%rd31];
	mad.lo.s32 	%r61, %r60, %r59, %r58;
	ld.global.u32 	%r62, [%rd66+12];
	ld.global.u32 	%r63, [%rd32];
	mad.lo.s32 	%r104, %r63, %r62, %r61;
	add.s32 	%r93, %r93, 8;
	add.s32 	%r92, %r92, %r7;
	add.s64 	%rd66, %rd66, 32;
	setp.ne.s32 	%p3, %r93, 0;
	@%p3 bra 	$L__BB0_3;
$L__BB0_4:
	setp.eq.s32 	%p4, %r4, 0;
	@%p4 bra 	$L__BB0_12;
	and.b32  	%r17, %r30, 3;
	setp.lt.u32 	%p5, %r4, 4;
	@%p5 bra 	$L__BB0_7;
	add.s32 	%r65, %r99, %r3;
	mul.wide.u32 	%rd34, %r65, 4;
	add.s64 	%rd35, %rd2, %rd34;
	ld.global.u32 	%r66, [%rd35];
	mad.lo.s32 	%r67, %r99, %r30, %r2;
	mul.wide.s32 	%rd36, %r67, 4;
	add.s64 	%rd37, %rd1, %rd36;
	ld.global.u32 	%r68, [%rd37];
	mad.lo.s32 	%r69, %r68, %r66, %r104;
	cvt.u64.u32 	%rd38, %r3;
	cvt.u64.u32 	%rd39, %r99;
	add.s64 	%rd40, %rd39, %rd38;
	shl.b64 	%rd41, %rd40, 2;
	add.s64 	%rd42, %rd2, %rd41;
	ld.global.u32 	%r70, [%rd42+4];
	mul.wide.s32 	%rd43, %r30, 4;
	add.s64 	%rd44, %rd37, %rd43;
	ld.global.u32 	%r71, [%rd44];
	mad.lo.s32 	%r72, %r71, %r70, %r69;
	ld.global.u32 	%r73, [%rd42+8];
	add.s64 	%rd45, %rd44, %rd43;
	ld.global.u32 	%r74, [%rd45];
	mad.lo.s32 	%r75, %r74, %r73, %r72;
	ld.global.u32 	%r76, [%rd42+12];
	add.s64 	%rd46, %rd45, %rd43;
	ld.global.u32 	%r77, [%rd46];
	mad.lo.s32 	%r104, %r77, %r76, %r75;
	add.s32 	%r99, %r99, 4;
$L__BB0_7:
	setp.eq.s32 	%p6, %r17, 0;
	@%p6 bra 	$L__BB0_12;
	setp.eq.s32 	%p7, %r17, 1;
	@%p7 bra 	$L__BB0_10;
	add.s32 	%r79, %r99, %r3;
	mul.wide.u32 	%rd47, %r79, 4;
	add.s64 	%rd48, %rd2, %rd47;
	ld.global.u32 	%r80, [%rd48];
	mad.lo.s32 	%r81, %r99, %r30, %r2;
	mul.wide.s32 	%rd49, %r81, 4;
	add.s64 	%rd50, %rd1, %rd49;
	ld.global.u32 	%r82, [%rd50];
	mad.lo.s32 	%r83, %r82, %r80, %r104;
	cvt.u64.u32 	%rd51, %r3;
	cvt.u64.u32 	%rd52, %r99;
	add.s64 	%rd53, %rd52, %rd51;
	shl.b64 	%rd54, %rd53, 2;
	add.s64 	%rd55, %rd2, %rd54;
	ld.global.u32 	%r84, [%rd55+4];
	mul.wide.s32 	%rd56, %r30, 4;
	add.s64 	%rd57, %rd50, %rd56;
	ld.global.u32 	%r85, [%rd57];
	mad.lo.s32 	%r104, %r85, %r84, %r83;
	add.s32 	%r99, %r99, 2;
$L__BB0_10:
	and.b32  	%r86, %r30, 1;
	setp.eq.b32 	%p8, %r86, 1;
	not.pred 	%p9, %p8;
	@%p9 bra 	$L__BB0_12;
	add.s32 	%r87, %r99, %r3;
	mul.wide.u32 	%rd58, %r87, 4;
	add.s64 	%rd59, %rd2, %rd58;
	ld.global.u32 	%r88, [%rd59];
	mad.lo.s32 	%r89, %r99, %r30, %r2;
	mul.wide.s32 	%rd60, %r89, 4;
	add.s64 	%rd61, %rd1, %rd60;
	ld.global.u32 	%r90, [%rd61];
	mad.lo.s32 	%r104, %r90, %r88, %r104;
$L__BB0_12:
	ld.param.u64 	%rd65, [_Z9matrixMulPiS_S_i_param_2];
	add.s32 	%r91, %r3, %r2;
	cvta.to.global.u64 	%rd62, %rd65;
	mul.wide.s32 	%rd63, %r91, 4;
	add.s64 	%rd64, %rd62, %rd63;
	st.global.u32 	[%rd64], %r104;
$L__BB0_13:
	ret;

}


// ===== COMPILED SASS (sm_100) =====

	.target	sm_100

	.elftype	@"ET_EXEC"


//--------------------- .note.nv.tkinfo           --------------------------
	.section	.note.nv.tkinfo,"",@"SHT_NOTE"
	.sectionflags	@"SHF_NOTE_NV_TKINFO"
	.tkinfo
        /*0018*/ 	.word	0x00000002
        /*0030*/ 	.string	""
        /*0030*/ 	.string	"ptxas"
        /*0030*/ 	.string	"Cuda compilation tools, release 13.0, V13.0.88"
        /*0030*/ 	.string	"Build cuda_13.0.r13.0/compiler.36424714_0"
        /*0030*/ 	.string	"-arch sm_100 -m 64 "



//--------------------- .note.nv.cuinfo           --------------------------
	.section	.note.nv.cuinfo,"",@"SHT_NOTE"
	.sectionflags	@"SHF_NOTE_NV_CUINFO"
        /*0018*/ 	.short	0x0002
        /*001a*/ 	.short	0x0064
        /*001c*/ 	.short	0x0082
	.zero		2


//--------------------- .nv.info                  --------------------------
	.section	.nv.info,"",@"SHT_CUDA_INFO"
	.align	4


	//----- nvinfo : EIATTR_REGCOUNT
	.align		4
        /*0000*/ 	.byte	0x04, 0x2f
        /*0002*/ 	.short	(.L_1 - .L_0)
	.align		4
.L_0:
        /*0004*/ 	.word	index@(_Z9matrixMulPiS_S_i)
        /*0008*/ 	.word	0x0000001e


	//----- nvinfo : EIATTR_FRAME_SIZE
	.align		4
.L_1:
        /*000c*/ 	.byte	0x04, 0x11
        /*000e*/ 	.short	(.L_3 - .L_2)
	.align		4
.L_2:
        /*0010*/ 	.word	index@(_Z9matrixMulPiS_S_i)
        /*0014*/ 	.word	0x00000000


	//----- nvinfo : EIATTR_MIN_STACK_SIZE
	.align		4
.L_3:
        /*0018*/ 	.byte	0x04, 0x12
        /*001a*/ 	.short	(.L_5 - .L_4)
	.align		4
.L_4:
        /*001c*/ 	.word	index@(_Z9matrixMulPiS_S_i)
        /*0020*/ 	.word	0x00000000
.L_5:


//--------------------- .nv.compat                --------------------------
	.section	.nv.compat,"",@"SHT_CUDA_COMPAT_INFO"
	.align	4
        /*0000*/ 	.byte	0x02, 0x09, 0x00, 0x00, 0x02, 0x02, 0x01, 0x00, 0x02, 0x05, 0x05, 0x00, 0x03, 0x07, 0x01, 0x01
        /*0010*/ 	.byte	0x02, 0x03, 0x00, 0x00, 0x02, 0x06, 0x01, 0x00, 0x04, 0x0b, 0x08, 0x00, 0x09, 0x00, 0x00, 0x00
        /*0020*/ 	.byte	0x00, 0x00, 0x00, 0x00


//--------------------- .nv.info._Z9matrixMulPiS_S_i --------------------------
	.section	.nv.info._Z9matrixMulPiS_S_i,"",@"SHT_CUDA_INFO"
	.sectionflags	@""
	.align	4


	//----- nvinfo : EIATTR_CUDA_API_VERSION
	.align		4
        /*0000*/ 	.byte	0x04, 0x37
        /*0002*/ 	.short	(.L_7 - .L_6)
.L_6:
        /*0004*/ 	.word	0x00000082


	//----- nvinfo : EIATTR_KPARAM_INFO
	.align		4
.L_7:
        /*0008*/ 	.byte	0x04, 0x17
        /*000a*/ 	.short	(.L_9 - .L_8)
.L_8:
        /*000c*/ 	.word	0x00000000
        /*0010*/ 	.short	0x0003
        /*0012*/ 	.short	0x0018
        /*0014*/ 	.byte	0x00, 0xf0, 0x11, 0x00


	//----- nvinfo : EIATTR_KPARAM_INFO
	.align		4
.L_9:
        /*0018*/ 	.byte	0x04, 0x17
        /*001a*/ 	.short	(.L_11 - .L_10)
.L_10:
        /*001c*/ 	.word	0x00000000
        /*0020*/ 	.short	0x0002
        /*0022*/ 	.short	0x0010
        /*0024*/ 	.byte	0x00, 0xf5, 0x21, 0x00


	//----- nvinfo : EIATTR_KPARAM_INFO
	.align		4
.L_11:
        /*0028*/ 	.byte	0x04, 0x17
        /*002a*/ 	.short	(.L_13 - .L_12)
.L_12:
        /*002c*/ 	.word	0x00000000
        /*0030*/ 	.short	0x0001
        /*0032*/ 	.short	0x0008
        /*0034*/ 	.byte	0x00, 0xf5, 0x21, 0x00


	//----- nvinfo : EIATTR_KPARAM_INFO
	.align		4
.L_13:
        /*0038*/ 	.byte	0x04, 0x17
        /*003a*/ 	.short	(.L_15 - .L_14)
.L_14:
        /*003c*/ 	.word	0x00000000
        /*0040*/ 	.short	0x0000
        /*0042*/ 	.short	0x0000
        /*0044*/ 	.byte	0x00, 0xf5, 0x21, 0x00


	//----- nvinfo : EIATTR_SPARSE_MMA_MASK
	.align		4
.L_15:
        /*0048*/ 	.byte	0x03, 0x50
        /*004a*/ 	.short	0x0000


	//----- nvinfo : EIATTR_MAXREG_COUNT
	.align		4
        /*004c*/ 	.byte	0x03, 0x1b
        /*004e*/ 	.short	0x00ff


	//----- nvinfo : EIATTR_MERCURY_ISA_VERSION
	.align		4
        /*0050*/ 	.byte	0x03, 0x5f
        /*0052*/ 	.short	0x0101


	//----- nvinfo : EIATTR_VRC_CTA_INIT_COUNT
	.align		4
        /*0054*/ 	.byte	0x02, 0x4a
	.zero		1
	.zero		1


	//----- nvinfo : EIATTR_EXIT_INSTR_OFFSETS
	.align		4
        /*0058*/ 	.byte	0x04, 0x1c
        /*005a*/ 	.short	(.L_17 - .L_16)


	//   ....[0]....
.L_16:
        /*005c*/ 	.word	0x000000c0


	//   ....[1]....
        /*0060*/ 	.word	0x00000a90


	//----- nvinfo : EIATTR_CBANK_PARAM_SIZE
	.align		4
.L_17:
        /*0064*/ 	.byte	0x03, 0x19
        /*0066*/ 	.short	0x001c


	//----- nvinfo : EIATTR_PARAM_CBANK
	.align		4
        /*0068*/ 	.byte	0x04, 0x0a
        /*006a*/ 	.short	(.L_19 - .L_18)
	.align		4
.L_18:
        /*006c*/ 	.word	index@(.nv.constant0._Z9matrixMulPiS_S_i)
        /*0070*/ 	.short	0x0380
        /*0072*/ 	.short	0x001c


	//----- nvinfo : EIATTR_SW_WAR
	.align		4
.L_19:
        /*0074*/ 	.byte	0x04, 0x36
        /*0076*/ 	.short	(.L_21 - .L_20)
.L_20:
        /*0078*/ 	.word	0x00000008
.L_21:


//--------------------- .nv.callgraph             --------------------------
	.section	.nv.callgraph,"",@"SHT_CUDA_CALLGRAPH"
	.align	4
	.sectionentsize	8
	.align		4
        /*0000*/ 	.word	0x00000000
	.align		4
        /*0004*/ 	.word	0xffffffff
	.align		4
        /*0008*/ 	.word	0x00000000
	.align		4
        /*000c*/ 	.word	0xfffffffe
	.align		4
        /*0010*/ 	.word	0x00000000
	.align		4
        /*0014*/ 	.word	0xfffffffd
	.align		4
        /*0018*/ 	.word	0x00000000
	.align		4
        /*001c*/ 	.word	0xfffffffc


//--------------------- .text._Z9matrixMulPiS_S_i --------------------------
	.section	.text._Z9matrixMulPiS_S_i,"ax",@progbits
	.align	128
        .global         _Z9matrixMulPiS_S_i
        .type           _Z9matrixMulPiS_S_i,@function
        .size           _Z9matrixMulPiS_S_i,(.L_x_5 - _Z9matrixMulPiS_S_i)
        .other          _Z9matrixMulPiS_S_i,@"STO_CUDA_ENTRY STV_DEFAULT"
_Z9matrixMulPiS_S_i:
.text._Z9matrixMulPiS_S_i:
[----:B------:R-:W-:Y:S01]  /*0000*/  LDC R1, c[0x0][0x37c] ;  /* 0x0000df00ff017b82 */ /* 0x000fe20000000800 */
[----:B------:R-:W0:Y:S01]  /*0010*/  S2R R13, SR_CTAID.Y ;  /* 0x00000000000d7919 */ /* 0x000e220000002600 */
[----:B------:R-:W0:Y:S01]  /*0020*/  LDCU UR4, c[0x0][0x364] ;  /* 0x00006c80ff0477ac */ /* 0x000e220008000800 */
[----:B------:R-:W0:Y:S01]  /*0030*/  S2R R0, SR_TID.Y ;  /* 0x0000000000007919 */ /* 0x000e220000002200 */
[----:B------:R-:W1:Y:S01]  /*0040*/  LDCU UR5, c[0x0][0x360] ;  /* 0x00006c00ff0577ac */ /* 0x000e620008000800 */
[----:B------:R-:W1:Y:S01]  /*0050*/  S2R R2, SR_CTAID.X ;  /* 0x0000000000027919 */ /* 0x000e620000002500 */
[----:B------:R-:W2:Y:S01]  /*0060*/  LDCU UR20, c[0x0][0x398] ;  /* 0x00007300ff1477ac */ /* 0x000ea20008000800 */
[----:B------:R-:W1:Y:S01]  /*0070*/  S2R R3, SR_TID.X ;  /* 0x0000000000037919 */ /* 0x000e620000002100 */
[----:B0-----:R-:W-:Y:S02]  /*0080*/  IMAD R13, R13, UR4, R0 ;  /* 0x000000040d0d7c24 */ /* 0x001fe4000f8e0200 */
[----:B-1----:R-:W-:-:S05]  /*0090*/  IMAD R0, R2, UR5, R3 ;  /* 0x0000000502007c24 */ /* 0x002fca000f8e0203 */
[----:B------:R-:W-:-:S04]  /*00a0*/  VIMNMX R2, PT, PT, R13, R0, !PT ;  /* 0x000000000d027248 */ /* 0x000fc80007fe0100 */
[----:B--2---:R-:W-:-:S13]  /*00b0*/  ISETP.GE.AND P0, PT, R2, UR20, PT ;  /* 0x0000001402007c0c */ /* 0x004fda000bf06270 */
[----:B------:R-:W-:Y:S05]  /*00c0*/  @P0 EXIT ;  /* 0x000000000000094d */ /* 0x000fea0003800000 */
[----:B------:R-:W-:Y:S01]  /*00d0*/  UISETP.GE.U32.AND UP0, UPT, UR20, 0x8, UPT ;  /* 0x000000081400788c */ /* 0x000fe2000bf06070 */
[----:B------:R-:W-:Y:S02]  /*00e0*/  HFMA2 R12, -RZ, RZ, 0, 0 ;  /* 0x00000000ff0c7431 */ /* 0x000fe400000001ff */
[----:B------:R-:W-:Y:S01]  /*00f0*/  IMAD R13, R13, UR20, RZ ;  /* 0x000000140d0d7c24 */ /* 0x000fe2000f8e02ff */
[----:B------:R-:W-:Y:S01]  /*0100*/  UMOV UR4, URZ ;  /* 0x000000ff00047c82 */ /* 0x000fe20008000000 */
[----:B------:R-:W0:Y:S04]  /*0110*/  LDCU.64 UR18, c[0x0][0x358] ;  /* 0x00006b00ff1277ac */ /* 0x000e280008000a00 */
[----:B------:R-:W-:Y:S05]  /*0120*/  BRA.U !UP0, `(.L_x_0) ;  /* 0x0000000508047547 */ /* 0x000fea000b800000 */
[----:B------:R-:W1:Y:S01]  /*0130*/  LDCU.128 UR24, c[0x0][0x380] ;  /* 0x00007000ff1877ac */ /* 0x000e620008000c00 */
[----:B------:R-:W-:Y:S02]  /*0140*/  MOV R12, RZ ;  /* 0x000000ff000c7202 */ /* 0x000fe40000000f00 */
[----:B------:R-:W-:Y:S01]  /*0150*/  MOV R14, R0 ;  /* 0x00000000000e7202 */ /* 0x000fe20000000f00 */
[----:B------:R-:W-:-:S04]  /*0160*/  ULOP3.LUT UR4, UR20, 0x7ffffff8, URZ, 0xc0, !UPT ;  /* 0x7ffffff814047892 */ /* 0x000fc8000f8ec0ff */
[----:B------:R-:W-:Y:S01]  /*0170*/  UIADD3 UR5, UPT, UPT, -UR4, URZ, URZ ;  /* 0x000000ff04057290 */ /* 0x000fe2000fffe1ff */
[----:B-1----:R-:W-:Y:S01]  /*0180*/  MOV R2, UR24 ;  /* 0x0000001800027c02 */ /* 0x002fe20008000f00 */
[----:B------:R-:W-:Y:S01]  /*0190*/  UIMAD.WIDE UR6, UR20, 0x8, UR26 ;  /* 0x00000008140678a5 */ /* 0x000fe2000f8e021a */
[----:B------:R-:W-:Y:S01]  /*01a0*/  MOV R3, UR25 ;  /* 0x0000001900037c02 */ /* 0x000fe20008000f00 */
[----:B------:R-:W-:Y:S02]  /*01b0*/  UIMAD.WIDE UR8, UR20, 0xc, UR26 ;  /* 0x0000000c140878a5 */ /* 0x000fe4000f8e021a */
[----:B------:R-:W-:Y:S01]  /*01c0*/  UIMAD.WIDE UR10, UR20, 0x10, UR26 ;  /* 0x00000010140a78a5 */ /* 0x000fe2000f8e021a */
[----:B------:R-:W-:Y:S01]  /*01d0*/  IMAD.WIDE.U32 R2, R13, 0x4, R2 ;  /* 0x000000040d027825 */ /* 0x000fe200078e0002 */
[----:B------:R-:W-:Y:S02]  /*01e0*/  UIMAD.WIDE UR12, UR20, 0x14, UR26 ;  /* 0x00000014140c78a5 */ /* 0x000fe4000f8e021a */
[----:B------:R-:W-:Y:S01]  /*01f0*/  UIMAD.WIDE UR14, UR20, 0x18, UR26 ;  /* 0x00000018140e78a5 */ /* 0x000fe2000f8e021a */
[----:B------:R-:W-:Y:S01]  /*0200*/  IADD3 R2, P0, PT, R2, 0x10, RZ ;  /* 0x0000001002027810 */ /* 0x000fe20007f1e0ff */
[----:B------:R-:W-:-:S03]  /*0210*/  UIMAD.WIDE UR16, UR20, 0x1c, UR26 ;  /* 0x0000001c141078a5 */ /* 0x000fc6000f8e021a */
[----:B------:R-:W-:-:S09]  /*0220*/  IADD3.X R3, PT, PT, RZ, R3, RZ, P0, !PT ;  /* 0x00000003ff037210 */ /* 0x000fd200007fe4ff */
.L_x_1:
[----:B------:R-:W-:Y:S01]  /*0230*/  UIMAD.WIDE UR22, UR20, 0x4, UR26 ;  /* 0x00000004141678a5 */ /* 0x000fe2000f8e021a */
[----:B------:R-:W-:Y:S02]  /*0240*/  IMAD.MOV.U32 R23, RZ, RZ, 0x4 ;  /* 0x00000004ff177424 */ /* 0x000fe400078e00ff */
[----:B------:R-:W-:Y:S01]  /*0250*/  HFMA2 R11, -RZ, RZ, 0, 2.384185791015625e-07 ;  /* 0x00000004ff0b7431 */ /* 0x000fe200000001ff */
[----:B------:R-:W-:Y:S01]  /*0260*/  MOV R25, 0x4 ;  /* 0x0000000400197802 */ /* 0x000fe20000000f00 */
[----:B0-----:R-:W2:Y:S01]  /*0270*/  LDG.E R21, desc[UR18][R2.64+-0x10] ;  /* 0xfffff01202157981 */ /* 0x001ea2000c1e1900 */
[C---:B------:R-:W-:Y:S01]  /*0280*/  IMAD.WIDE R22, R14.reuse, R23, UR26 ;  /* 0x0000001a0e167e25 */ /* 0x040fe2000f8e0217 */
[----:B------:R-:W-:Y:S02]  /*0290*/  MOV R8, UR22 ;  /* 0x0000001600087c02 */ /* 0x000fe40008000f00 */
[----:B------:R-:W-:Y:S01]  /*02a0*/  MOV R9, UR23 ;  /* 0x0000001700097c02 */ /* 0x000fe20008000f00 */
[----:B------:R-:W3:Y:S02]  /*02b0*/  LDG.E R19, desc[UR18][R2.64+-0xc] ;  /* 0xfffff41202137981 */ /* 0x000ee4000c1e1900 */
[----:B------:R-:W-:-:S02]  /*02c0*/  IMAD.WIDE R8, R14, 0x4, R8 ;  /* 0x000000040e087825 */ /* 0x000fc400078e0208 */
[----:B------:R-:W2:Y:S01]  /*02d0*/  LDG.E R22, desc[UR18][R22.64] ;  /* 0x0000001216167981 */ /* 0x000ea2000c1e1900 */
[----:B------:R-:W-:Y:S01]  /*02e0*/  MOV R5, 0x4 ;  /* 0x0000000400057802 */ /* 0x000fe20000000f00 */
[C---:B------:R-:W-:Y:S02]  /*02f0*/  IMAD.WIDE R24, R14.reuse, R25, UR6 ;  /* 0x000000060e187e25 */ /* 0x040fe4000f8e0219 */
[----:B------:R0:W3:Y:S02]  /*0300*/  LDG.E R20, desc[UR18][R8.64] ;  /* 0x0000001208147981 */ /* 0x0000e4000c1e1900 */
[----:B------:R-:W-:Y:S02]  /*0310*/  IMAD.WIDE R10, R14, R11, UR8 ;  /* 0x000000080e0a7e25 */ /* 0x000fe4000f8e020b */
[----:B------:R-:W4:Y:S04]  /*0320*/  LDG.E R18, desc[UR18][R24.64] ;  /* 0x0000001218127981 */ /* 0x000f28000c1e1900 */
[----:B------:R-:W4:Y:S01]  /*0330*/  LDG.E R17, desc[UR18][R2.64+-0x8] ;  /* 0xfffff81202117981 */ /* 0x000f22000c1e1900 */
[----:B0-----:R-:W-:-:S02]  /*0340*/  HFMA2 R9, -RZ, RZ, 0, 2.384185791015625e-07 ;  /* 0x00000004ff097431 */ /* 0x001fc400000001ff */
[----:B------:R-:W-:Y:S01]  /*0350*/  IMAD.MOV.U32 R7, RZ, RZ, 0x4 ;  /* 0x00000004ff077424 */ /* 0x000fe200078e00ff */
[----:B------:R0:W5:Y:S01]  /*0360*/  LDG.E R16, desc[UR18][R10.64] ;  /* 0x000000120a107981 */ /* 0x000162000c1e1900 */
[----:B------:R-:W-:-:S03]  /*0370*/  IMAD.WIDE R4, R14, R5, UR10 ;  /* 0x0000000a0e047e25 */ /* 0x000fc6000f8e0205 */
[----:B------:R-:W5:Y:S01]  /*0380*/  LDG.E R15, desc[UR18][R2.64+-0x4] ;  /* 0xfffffc12020f7981 */ /* 0x000f62000c1e1900 */
[C---:B------:R-:W-:Y:S01]  /*0390*/  IMAD.WIDE R6, R14.reuse, R7, UR12 ;  /* 0x0000000c0e067e25 */ /* 0x040fe2000f8e0207 */
[----:B------:R-:W-:Y:S02]  /*03a0*/  MOV R27, 0x4 ;  /* 0x00000004001b7802 */ /* 0x000fe40000000f00 */
[----:B------:R1:W5:Y:S01]  /*03b0*/  LDG.E R4, desc[UR18][R4.64] ;  /* 0x0000001204047981 */ /* 0x000362000c1e1900 */
[----:B------:R-:W-:-:S03]  /*03c0*/  IMAD.WIDE R8, R14, R9, UR14 ;  /* 0x0000000e0e087e25 */ /* 0x000fc6000f8e0209 */
[----:B------:R-:W5:Y:S01]  /*03d0*/  LDG.E R23, desc[UR18][R2.64] ;  /* 0x0000001202177981 */ /* 0x000f62000c1e1900 */
[----:B0-----:R-:W-:-:S03]  /*03e0*/  IMAD.WIDE R10, R14, R27, UR16 ;  /* 0x000000100e0a7e25 */ /* 0x001fc6000f8e021b */
[----:B------:R-:W5:Y:S04]  /*03f0*/  LDG.E R7, desc[UR18][R6.64] ;  /* 0x0000001206077981 */ /* 0x000f68000c1e1900 */
[----:B------:R-:W5:Y:S04]  /*0400*/  LDG.E R24, desc[UR18][R2.64+0x4] ;  /* 0x0000041202187981 */ /* 0x000f68000c1e1900 */
[----:B------:R-:W5:Y:S04]  /*0410*/  LDG.E R8, desc[UR18][R8.64] ;  /* 0x0000001208087981 */ /* 0x000f68000c1e1900 */
[----:B------:R-:W5:Y:S04]  /*0420*/  LDG.E R25, desc[UR18][R2.64+0x8] ;  /* 0x0000081202197981 */ /* 0x000f68000c1e1900 */
[----:B------:R-:W5:Y:S04]  /*0430*/  LDG.E R10, desc[UR18][R10.64] ;  /* 0x000000120a0a7981 */ /* 0x000f68000c1e1900 */
[----:B------:R0:W5:Y:S01]  /*0440*/  LDG.E R27, desc[UR18][R2.64+0xc] ;  /* 0x00000c12021b7981 */ /* 0x000162000c1e1900 */
[----:B------:R-:W-:-:S04]  /*0450*/  UIADD3 UR5, UPT, UPT, UR5, 0x8, URZ ;  /* 0x0000000805057890 */ /* 0x000fc8000fffe0ff */
[----:B------:R-:W-:Y:S01]  /*0460*/  UISETP.NE.AND UP0, UPT, UR5, URZ, UPT ;  /* 0x000000ff0500728c */ /* 0x000fe2000bf05270 */
[----:B-1----:R-:W-:Y:S02]  /*0470*/  MOV R5, UR20 ;  /* 0x0000001400057c02 */ /* 0x002fe40008000f00 */
[----:B0-----:R-:W-:Y:S02]  /*0480*/  IADD3 R2, P0, PT, R2, 0x20, RZ ;  /* 0x0000002002027810 */ /* 0x001fe40007f1e0ff */
[----:B------:R-:W-:Y:S02]  /*0490*/  LEA R14, R5, R14, 0x3 ;  /* 0x0000000e050e7211 */ /* 0x000fe400078e18ff */
[----:B------:R-:W-:Y:S01]  /*04a0*/  IADD3.X R3, PT, PT, RZ, R3, RZ, P0, !PT ;  /* 0x00000003ff037210 */ /* 0x000fe200007fe4ff */
[----:B--2---:R-:W-:-:S04]  /*04b0*/  IMAD R21, R21, R22, R12 ;  /* 0x0000001615157224 */ /* 0x004fc800078e020c */
[----:B---3--:R-:W-:-:S04]  /*04c0*/  IMAD R19, R19, R20, R21 ;  /* 0x0000001413137224 */ /* 0x008fc800078e0215 */
[----:B----4-:R-:W-:-:S04]  /*04d0*/  IMAD R17, R17, R18, R19 ;  /* 0x0000001211117224 */ /* 0x010fc800078e0213 */
[----:B-----5:R-:W-:-:S04]  /*04e0*/  IMAD R15, R15, R16, R17 ;  /* 0x000000100f0f7224 */ /* 0x020fc800078e0211 */
[----:B------:R-:W-:-:S04]  /*04f0*/  IMAD R4, R23, R4, R15 ;  /* 0x0000000417047224 */ /* 0x000fc800078e020f */
[----:B------:R-:W-:-:S04]  /*0500*/  IMAD R4, R24, R7, R4 ;  /* 0x0000000718047224 */ /* 0x000fc800078e0204 */
[----:B------:R-:W-:-:S04]  /*0510*/  IMAD R4, R25, R8, R4 ;  /* 0x0000000819047224 */ /* 0x000fc800078e0204 */
[----:B------:R-:W-:Y:S01]  /*0520*/  IMAD R12, R27, R10, R4 ;  /* 0x0000000a1b0c7224 */ /* 0x000fe200078e0204 */
[----:B------:R-:W-:Y:S06]  /*0530*/  BRA.U UP0, `(.L_x_1) ;  /* 0xfffffffd003c7547 */ /* 0x000fec000b83ffff */
.L_x_0:
[----:B------:R-:W-:-:S04]  /*0540*/  ULOP3.LUT UR6, UR20, 0x7, URZ, 0xc0, !UPT ;  /* 0x0000000714067892 */ /* 0x000fc8000f8ec0ff */
[----:B------:R-:W-:-:S09]  /*0550*/  UISETP.NE.AND UP0, UPT, UR6, URZ, UPT ;  /* 0x000000ff0600728c */ /* 0x000fd2000bf05270 */
[----:B------:R-:W-:Y:S05]  /*0560*/  BRA.U !UP0, `(.L_x_2) ;  /* 0x0000000508387547 */ /* 0x000fea000b800000 */
[----:B------:R-:W-:Y:S02]  /*0570*/  UISETP.GE.U32.AND UP0, UPT, UR6, 0x4, UPT ;  /* 0x000000040600788c */ /* 0x000fe4000bf06070 */
[----:B------:R-:W-:-:S04]  /*0580*/  ULOP3.LUT UR5, UR20, 0x3, URZ, 0xc0, !UPT ;  /* 0x0000000314057892 */ /* 0x000fc8000f8ec0ff */
[----:B------:R-:W-:-:S03]  /*0590*/  UISETP.NE.AND UP1, UPT, UR5, URZ, UPT ;  /* 0x000000ff0500728c */ /* 0x000fc6000bf25270 */
[----:B------:R-:W-:Y:S08]  /*05a0*/  BRA.U !UP0, `(.L_x_3) ;  /* 0x00000001087c7547 */ /* 0x000ff0000b800000 */
[----:B------:R-:W1:Y:S01]  /*05b0*/  LDC.64 R6, c[0x0][0x388] ;  /* 0x0000e200ff067b82 */ /* 0x000e620000000a00 */
[----:B------:R-:W2:Y:S01]  /*05c0*/  LDCU.64 UR6, c[0x0][0x380] ;  /* 0x00007000ff0677ac */ /* 0x000ea20008000a00 */
[----:B------:R-:W-:Y:S01]  /*05d0*/  IMAD.U32 R9, RZ, RZ, UR4 ;  /* 0x00000004ff097e24 */ /* 0x000fe2000f8e00ff */
[C---:B------:R-:W-:Y:S02]  /*05e0*/  IADD3 R3, PT, PT, R13.reuse, UR4, RZ ;  /* 0x000000040d037c10 */ /* 0x040fe4000fffe0ff */
[----:B------:R-:W-:Y:S01]  /*05f0*/  IADD3 R10, P0, PT, R13, UR4, RZ ;  /* 0x000000040d0a7c10 */ /* 0x000fe2000ff1e0ff */
[----:B------:R-:W-:Y:S01]  /*0600*/  IMAD R9, R9, UR20, R0 ;  /* 0x0000001409097c24 */ /* 0x000fe2000f8e0200 */
[----:B------:R-:W-:Y:S01]  /*0610*/  MOV R11, UR20 ;  /* 0x00000014000b7c02 */ /* 0x000fe20008000f00 */
[----:B------:R-:W3:Y:S01]  /*0620*/  LDC.64 R4, c[0x0][0x380] ;  /* 0x0000e000ff047b82 */ /* 0x000ee20000000a00 */
[----:B------:R-:W-:Y:S01]  /*0630*/  MOV R15, UR20 ;  /* 0x00000014000f7c02 */ /* 0x000fe20008000f00 */
[----:B-1----:R-:W-:Y:S01]  /*0640*/  IMAD.WIDE R6, R9, 0x4, R6 ;  /* 0x0000000409067825 */ /* 0x002fe200078e0206 */
[----:B------:R-:W-:-:S05]  /*0650*/  MOV R9, UR20 ;  /* 0x0000001400097c02 */ /* 0x000fca0008000f00 */
[----:B------:R-:W-:Y:S02]  /*0660*/  IMAD.WIDE R8, R9, 0x4, R6 ;  /* 0x0000000409087825 */ /* 0x000fe400078e0206 */
[----:B0-----:R-:W4:Y:S02]  /*0670*/  LDG.E R6, desc[UR18][R6.64] ;  /* 0x0000001206067981 */ /* 0x001f24000c1e1900 */
[----:B---3--:R-:W-:Y:S01]  /*0680*/  IMAD.WIDE.U32 R4, R3, 0x4, R4 ;  /* 0x0000000403047825 */ /* 0x008fe200078e0004 */
[----:B------:R-:W-:Y:S01]  /*0690*/  IADD3.X R3, PT, PT, RZ, RZ, RZ, P0, !PT ;  /* 0x000000ffff037210 */ /* 0x000fe200007fe4ff */
[----:B------:R-:W3:Y:S01]  /*06a0*/  LDG.E R17, desc[UR18][R8.64] ;  /* 0x0000001208117981 */ /* 0x000ee2000c1e1900 */
[----:B--2---:R-:W-:-:S03]  /*06b0*/  LEA R2, P0, R10, UR6, 0x2 ;  /* 0x000000060a027c11 */ /* 0x004fc6000f8010ff */
[----:B------:R-:W4:Y:S01]  /*06c0*/  LDG.E R5, desc[UR18][R4.64] ;  /* 0x0000001204057981 */ /* 0x000f22000c1e1900 */
[----:B------:R-:W-:Y:S01]  /*06d0*/  LEA.HI.X R3, R10, UR7, R3, 0x2, P0 ;  /* 0x000000070a037c11 */ /* 0x000fe200080f1403 */
[----:B------:R-:W-:-:S04]  /*06e0*/  IMAD.WIDE R10, R11, 0x4, R8 ;  /* 0x000000040b0a7825 */ /* 0x000fc800078e0208 */
[----:B------:R-:W3:Y:S01]  /*06f0*/  LDG.E R16, desc[UR18][R2.64+0x4] ;  /* 0x0000041202107981 */ /* 0x000ee2000c1e1900 */
[----:B------:R-:W-:-:S03]  /*0700*/  IMAD.WIDE R14, R15, 0x4, R10 ;  /* 0x000000040f0e7825 */ /* 0x000fc600078e020a */
[----:B------:R-:W2:Y:S04]  /*0710*/  LDG.E R19, desc[UR18][R10.64] ;  /* 0x000000120a137981 */ /* 0x000ea8000c1e1900 */
[----:B------:R-:W2:Y:S04]  /*0720*/  LDG.E R18, desc[UR18][R2.64+0x8] ;  /* 0x0000081202127981 */ /* 0x000ea8000c1e1900 */
[----:B------:R-:W5:Y:S04]  /*0730*/  LDG.E R20, desc[UR18][R2.64+0xc] ;  /* 0x00000c1202147981 */ /* 0x000f68000c1e1900 */
[----:B------:R-:W5:Y:S01]  /*0740*/  LDG.E R14, desc[UR18][R14.64] ;  /* 0x000000120e0e7981 */ /* 0x000f62000c1e1900 */
[----:B------:R-:W-:Y:S01]  /*0750*/  UIADD3 UR4, UPT, UPT, UR4, 0x4, URZ ;  /* 0x0000000404047890 */ /* 0x000fe2000fffe0ff */
[----:B----4-:R-:W-:-:S04]  /*0760*/  IMAD R5, R5, R6, R12 ;  /* 0x0000000605057224 */ /* 0x010fc800078e020c */
[----:B---3--:R-:W-:-:S04]  /*0770*/  IMAD R5, R16, R17, R5 ;  /* 0x0000001110057224 */ /* 0x008fc800078e0205 */
[----:B--2---:R-:W-:-:S04]  /*0780*/  IMAD R5, R18, R19, R5 ;  /* 0x0000001312057224 */ /* 0x004fc800078e0205 */
[----:B-----5:R-:W-:-:S07]  /*0790*/  IMAD R12, R20, R14, R5 ;  /* 0x0000000e140c7224 */ /* 0x020fce00078e0205 */
.L_x_3:
[----:B------:R-:W-:Y:S05]  /*07a0*/  BRA.U !UP1, `(.L_x_2) ;  /* 0x0000000109a87547 */ /* 0x000fea000b800000 */
[----:B------:R-:W-:Y:S01]  /*07b0*/  UISETP.NE.AND UP0, UPT, UR5, 0x1, UPT ;  /* 0x000000010500788c */ /* 0x000fe2000bf05270 */
[----:B------:R-:W-:Y:S01]  /*07c0*/  MOV R7, UR4 ;  /* 0x0000000400077c02 */ /* 0x000fe20008000f00 */
[----:B------:R-:W-:Y:S02]  /*07d0*/  ULOP3.LUT UR5, UR20, 0x1, URZ, 0xc0, !UPT ;  /* 0x0000000114057892 */ /* 0x000fe4000f8ec0ff */
[----:B------:R-:W-:Y:S02]  /*07e0*/  MOV R15, UR20 ;  /* 0x00000014000f7c02 */ /* 0x000fe40008000f00 */
[----:B------:R-:W-:Y:S01]  /*07f0*/  UISETP.NE.U32.AND UP1, UPT, UR5, 0x1, UPT ;  /* 0x000000010500788c */ /* 0x000fe2000bf25070 */
[----:B------:R-:W-:-:S04]  /*0800*/  PLOP3.LUT P1, PT, PT, PT, UP0, 0x80, 0x8 ;  /* 0x000000000008781c */ /* 0x000fc80003f2f008 */
[----:B------:R-:W1:Y:S01]  /*0810*/  @UP0 LDCU.128 UR8, c[0x0][0x380] ;  /* 0x00007000ff0807ac */ /* 0x000e620008000c00 */
[----:B------:R-:W-:Y:S01]  /*0820*/  PLOP3.LUT P0, PT, PT, PT, UP1, 0x80, 0x8 ;  /* 0x000000000008781c */ /* 0x000fe20003f0f018 */
[----:B------:R-:W2:Y:S04]  /*0830*/  @UP0 LDCU.64 UR6, c[0x0][0x380] ;  /* 0x00007000ff0607ac */ /* 0x000ea80008000a00 */
[----:B------:R-:W3:Y:S03]  /*0840*/  @!UP1 LDCU.128 UR12, c[0x0][0x380] ;  /* 0x00007000ff0c97ac */ /* 0x000ee60008000c00 */
[C---:B------:R-:W-:Y:S02]  /*0850*/  @P1 IADD3 R3, PT, PT, R13.reuse, UR4, RZ ;  /* 0x000000040d031c10 */ /* 0x040fe4000fffe0ff */
[----:B------:R-:W-:Y:S01]  /*0860*/  @P1 IADD3 R6, P2, PT, R13, UR4, RZ ;  /* 0x000000040d061c10 */ /* 0x000fe2000ff5e0ff */
[----:B------:R-:W-:Y:S01]  /*0870*/  @UP0 UIADD3 UR4, UPT, UPT, UR4, 0x2, URZ ;  /* 0x0000000204040890 */ /* 0x000fe2000fffe0ff */
[----:B-1----:R-:W-:Y:S01]  /*0880*/  MOV R11, UR9 ;  /* 0x00000009000b7c02 */ /* 0x002fe20008000f00 */
[----:B------:R-:W-:Y:S01]  /*0890*/  IMAD.U32 R10, RZ, RZ, UR8 ;  /* 0x00000008ff0a7e24 */ /* 0x000fe2000f8e00ff */
[----:B------:R-:W-:-:S02]  /*08a0*/  MOV R4, UR10 ;  /* 0x0000000a00047c02 */ /* 0x000fc40008000f00 */
[----:B------:R-:W-:Y:S01]  /*08b0*/  MOV R5, UR11 ;  /* 0x0000000b00057c02 */ /* 0x000fe20008000f00 */
[----:B------:R-:W-:-:S04]  /*08c0*/  @P1 IMAD.WIDE.U32 R10, R3, 0x4, R10 ;  /* 0x00000004030a1825 */ /* 0x000fc800078e000a */
[----:B------:R-:W-:Y:S01]  /*08d0*/  @P1 IMAD R3, R7, UR20, R0 ;  /* 0x0000001407031c24 */ /* 0x000fe2000f8e0200 */
[----:B------:R-:W-:Y:S01]  /*08e0*/  @P1 IADD3.X R7, PT, PT, RZ, RZ, RZ, P2, !PT ;  /* 0x000000ffff071210 */ /* 0x000fe200017fe4ff */
[----:B------:R-:W-:Y:S01]  /*08f0*/  IMAD.U32 R19, RZ, RZ, UR4 ;  /* 0x00000004ff137e24 */ /* 0x000fe2000f8e00ff */
[C---:B--2---:R-:W-:Y:S01]  /*0900*/  @P1 LEA R2, P2, R6.reuse, UR6, 0x2 ;  /* 0x0000000606021c11 */ /* 0x044fe2000f8410ff */
[----:B------:R-:W-:Y:S01]  /*0910*/  @P1 IMAD.WIDE R4, R3, 0x4, R4 ;  /* 0x0000000403041825 */ /* 0x000fe200078e0204 */
[----:B------:R-:W-:Y:S01]  /*0920*/  @!P0 IADD3 R17, PT, PT, R13, UR4, RZ ;  /* 0x000000040d118c10 */ /* 0x000fe2000fffe0ff */
[----:B0-----:R-:W2:Y:S01]  /*0930*/  @P1 LDG.E R11, desc[UR18][R10.64] ;  /* 0x000000120a0b1981 */ /* 0x001ea2000c1e1900 */
[----:B------:R-:W-:Y:S01]  /*0940*/  @P1 LEA.HI.X R3, R6, UR7, R7, 0x2, P2 ;  /* 0x0000000706031c11 */ /* 0x000fe200090f1407 */
[----:B------:R-:W-:Y:S01]  /*0950*/  @!P0 IMAD R19, R19, UR20, R0 ;  /* 0x0000001413138c24 */ /* 0x000fe2000f8e0200 */
[----:B---3--:R-:W-:Y:S01]  /*0960*/  MOV R6, UR12 ;  /* 0x0000000c00067c02 */ /* 0x008fe20008000f00 */
[----:B------:R-:W-:Y:S01]  /*0970*/  @P1 IMAD.WIDE R14, R15, 0x4, R4 ;  /* 0x000000040f0e1825 */ /* 0x000fe200078e0204 */
[----:B------:R-:W-:Y:S01]  /*0980*/  MOV R7, UR13 ;  /* 0x0000000d00077c02 */ /* 0x000fe20008000f00 */
[----:B------:R-:W2:Y:S01]  /*0990*/  @P1 LDG.E R4, desc[UR18][R4.64] ;  /* 0x0000001204041981 */ /* 0x000ea2000c1e1900 */
[----:B------:R-:W-:-:S02]  /*09a0*/  MOV R8, UR14 ;  /* 0x0000000e00087c02 */ /* 0x000fc40008000f00 */
[----:B------:R-:W-:Y:S01]  /*09b0*/  MOV R9, UR15 ;  /* 0x0000000f00097c02 */ /* 0x000fe20008000f00 */
[----:B------:R-:W-:Y:S01]  /*09c0*/  @!P0 IMAD.WIDE.U32 R6, R17, 0x4, R6 ;  /* 0x0000000411068825 */ /* 0x000fe200078e0006 */
[----:B------:R-:W3:Y:S03]  /*09d0*/  @P1 LDG.E R14, desc[UR18][R14.64] ;  /* 0x000000120e0e1981 */ /* 0x000ee6000c1e1900 */
[----:B------:R-:W-:Y:S01]  /*09e0*/  @!P0 IMAD.WIDE R8, R19, 0x4, R8 ;  /* 0x0000000413088825 */ /* 0x000fe200078e0208 */
[----:B------:R-:W3:Y:S04]  /*09f0*/  @P1 LDG.E R2, desc[UR18][R2.64+0x4] ;  /* 0x0000041202021981 */ /* 0x000ee8000c1e1900 */
[----:B------:R-:W4:Y:S04]  /*0a00*/  @!P0 LDG.E R7, desc[UR18][R6.64] ;  /* 0x0000001206078981 */ /* 0x000f28000c1e1900 */
[----:B------:R-:W4:Y:S01]  /*0a10*/  @!P0 LDG.E R8, desc[UR18][R8.64] ;  /* 0x0000001208088981 */ /* 0x000f22000c1e1900 */
[----:B--2---:R-:W-:-:S04]  /*0a20*/  @P1 IMAD R11, R11, R4, R12 ;  /* 0x000000040b0b1224 */ /* 0x004fc800078e020c */
[----:B---3--:R-:W-:-:S04]  /*0a30*/  @P1 IMAD R12, R2, R14, R11 ;  /* 0x0000000e020c1224 */ /* 0x008fc800078e020b */
[----:B----4-:R-:W-:-:S07]  /*0a40*/  @!P0 IMAD R12, R7, R8, R12 ;  /* 0x00000008070c8224 */ /* 0x010fce00078e020c */
.L_x_2:
[----:B------:R-:W1:Y:S01]  /*0a50*/  LDC.64 R2, c[0x0][0x390] ;  /* 0x0000e400ff027b82 */ /* 0x000e620000000a00 */
[----:B------:R-:W-:-:S05]  /*0a60*/  IADD3 R13, PT, PT, R0, R13, RZ ;  /* 0x0000000d000d7210 */ /* 0x000fca0007ffe0ff */
[----:B-1----:R-:W-:-:S05]  /*0a70*/  IMAD.WIDE R2, R13, 0x4, R2 ;  /* 0x000000040d027825 */ /* 0x002fca00078e0202 */
[----:B0-----:R-:W-:Y:S01]  /*0a80*/  STG.E desc[UR18][R2.64], R12 ;  /* 0x0000000c02007986 */ /* 0x001fe2000c101912 */
[----:B------:R-:W-:Y:S05]  /*0a90*/  EXIT ;  /* 0x000000000000794d */ /* 0x000fea0003800000 */
.L_x_4:
[----:B------:R-:W-:-:S00]  /*0aa0*/  BRA `(.L_x_4) ;  /* 0xfffffffc00fc7947 */ /* 0x000fc0000383ffff */
[----:B------:R-:W-:-:S00]  /*0ab0*/  NOP ;  /* 0x0000000000007918 */ /* 0x000fc00000000000 */
        /* <DEDUP_REMOVED lines=12> */
.L_x_5:


//--------------------- .nv.shared.reserved.0     --------------------------
	.section	.nv.shared.reserved.0,"aw",@nobits
	.weak		__nv_reservedSMEM_offset_0_alias
	.size		__nv_reservedSMEM_offset_0_alias, 0, 64
	.other		__nv_reservedSMEM_offset_0_alias,@"STO_CUDA_RESERVED_SHARED STV_DEFAULT"
__nv_reservedSMEM_offset_0_alias:
	.zero		0
	.zero		64


//--------------------- .nv.constant0._Z9matrixMulPiS_S_i --------------------------
	.section	.nv.constant0._Z9matrixMulPiS_S_i,"a",@progbits
	.sectionflags	@""
	.align	4
.nv.constant0._Z9matrixMulPiS_S_i:
	.zero		924


//--------------------- SYMBOLS --------------------------

	.type		.nv.reservedSmem.offset0,@object
	.size		.nv.reservedSmem.offset0,0x4
